//
// Generated by NVIDIA NVVM Compiler
//
// Compiler Build ID: CL-36424714
// Cuda compilation tools, release 13.0, V13.0.88
// Based on NVVM 20.0.0
//

.version 9.0
.target sm_100
.address_size 64

	// .globl	_Z7threadsv
.extern .func  (.param .b32 func_retval0) vprintf
(
	.param .b64 vprintf_param_0,
	.param .b64 vprintf_param_1
)
;
.global .align 1 .b8 $str[34] = {71, 80, 85, 58, 32, 103, 114, 105, 100, 95, 100, 105, 109, 58, 32, 37, 100, 44, 32, 98, 108, 111, 99, 107, 95, 100, 105, 109, 58, 32, 37, 100, 10};
.global .align 1 .b8 $str$1[34] = {71, 80, 85, 58, 32, 98, 108, 111, 99, 107, 95, 105, 100, 58, 32, 37, 100, 44, 32, 116, 104, 114, 101, 97, 100, 95, 105, 100, 58, 32, 37, 100, 10};

.visible .entry _Z7threadsv()
{
	.local .align 8 .b8 	__local_depot0[8];
	.reg .b64 	%SP;
	.reg .b64 	%SPL;
	.reg .b32 	%r<9>;
	.reg .b64 	%rd<7>;

	mov.u64 	%SPL, __local_depot0;
	cvta.local.u64 	%SP, %SPL;
	add.u64 	%rd1, %SP, 0;
	add.u64 	%rd2, %SPL, 0;
	mov.u32 	%r1, %nctaid.x;
	mov.u32 	%r2, %ntid.x;
	st.local.v2.u32 	[%rd2], {%r1, %r2};
	mov.u64 	%rd3, $str;
	cvta.global.u64 	%rd4, %rd3;
	{ // callseq 0, 0
	.param .b64 param0;
	st.param.b64 	[param0], %rd4;
	.param .b64 param1;
	st.param.b64 	[param1], %rd1;
	.param .b32 retval0;
	call.uni (retval0), 
	vprintf, 
	(
	param0, 
	param1
	);
	ld.param.b32 	%r3, [retval0];
	} // callseq 0
	mov.u32 	%r5, %ctaid.x;
	mov.u32 	%r6, %tid.x;
	st.local.v2.u32 	[%rd2], {%r5, %r6};
	mov.u64 	%rd5, $str$1;
	cvta.global.u64 	%rd6, %rd5;
	{ // callseq 1, 0
	.param .b64 param0;
	st.param.b64 	[param0], %rd6;
	.param .b64 param1;
	st.param.b64 	[param1], %rd1;
	.param .b32 retval0;
	call.uni (retval0), 
	vprintf, 
	(
	param0, 
	param1
	);
	ld.param.b32 	%r7, [retval0];
	} // callseq 1
	ret;

}


// ===== COMPILED SASS (sm_100) =====

	.target	sm_100

	.elftype	@"ET_EXEC"


//--------------------- .note.nv.tkinfo           --------------------------
	.section	.note.nv.tkinfo,"",@"SHT_NOTE"
	.sectionflags	@"SHF_NOTE_NV_TKINFO"
	.tkinfo
        /*0018*/ 	.word	0x00000002
        /*0030*/ 	.string	""
        /*0030*/ 	.string	"ptxas"
        /*0030*/ 	.string	"Cuda compilation tools, release 13.0, V13.0.88"
        /*0030*/ 	.string	"Build cuda_13.0.r13.0/compiler.36424714_0"
        /*0030*/ 	.string	"-arch sm_100 -m 64 "



//--------------------- .note.nv.cuinfo           --------------------------
	.section	.note.nv.cuinfo,"",@"SHT_NOTE"
	.sectionflags	@"SHF_NOTE_NV_CUINFO"
        /*0018*/ 	.short	0x0002
        /*001a*/ 	.short	0x0064
        /*001c*/ 	.short	0x0082
	.zero		2


//--------------------- .nv.info                  --------------------------
	.section	.nv.info,"",@"SHT_CUDA_INFO"
	.align	4


	//----- nvinfo : EIATTR_REGCOUNT
	.align		4
        /*0000*/ 	.byte	0x04, 0x2f
        /*0002*/ 	.short	(.L_3 - .L_2)
	.align		4
.L_2:
        /*0004*/ 	.word	index@(_Z7threadsv)
        /*0008*/ 	.word	0x00000018


	//----- nvinfo : EIATTR_FRAME_SIZE
	.align		4
.L_3:
        /*000c*/ 	.byte	0x04, 0x11
        /*000e*/ 	.short	(.L_5 - .L_4)
	.align		4
.L_4:
        /*0010*/ 	.word	index@(_Z7threadsv)
        /*0014*/ 	.word	0x00000008


	//----- nvinfo : EIATTR_MIN_STACK_SIZE
	.align		4
.L_5:
        /*0018*/ 	.byte	0x04, 0x12
        /*001a*/ 	.short	(.L_7 - .L_6)
	.align		4
.L_6:
        /*001c*/ 	.word	index@(_Z7threadsv)
        /*0020*/ 	.word	0x00000008
.L_7:


//--------------------- .nv.compat                --------------------------
	.section	.nv.compat,"",@"SHT_CUDA_COMPAT_INFO"
	.align	4
        /*0000*/ 	.byte	0x02, 0x09, 0x00, 0x00, 0x02, 0x02, 0x01, 0x00, 0x02, 0x05, 0x05, 0x00, 0x03, 0x07, 0x01, 0x01
        /*0010*/ 	.byte	0x02, 0x03, 0x00, 0x00, 0x02, 0x06, 0x01, 0x00, 0x04, 0x0b, 0x08, 0x00, 0x09, 0x00, 0x00, 0x00
        /*0020*/ 	.byte	0x00, 0x00, 0x00, 0x00


//--------------------- .nv.info._Z7threadsv      --------------------------
	.section	.nv.info._Z7threadsv,"",@"SHT_CUDA_INFO"
	.sectionflags	@""
	.align	4


	//----- nvinfo : EIATTR_CUDA_API_VERSION
	.align		4
        /*0000*/ 	.byte	0x04, 0x37
        /*0002*/ 	.short	(.L_9 - .L_8)
.L_8:
        /*0004*/ 	.word	0x00000082


	//----- nvinfo : EIATTR_SPARSE_MMA_MASK
	.align		4
.L_9:
        /*0008*/ 	.byte	0x03, 0x50
        /*000a*/ 	.short	0x0000


	//----- nvinfo : EIATTR_MAXREG_COUNT
	.align		4
        /*000c*/ 	.byte	0x03, 0x1b
        /*000e*/ 	.short	0x00ff


	//----- nvinfo : EIATTR_EXTERNS
	.align		4
        /*0010*/ 	.byte	0x04, 0x0f
        /*0012*/ 	.short	(.L_11 - .L_10)


	//   ....[0]....
	.align		4
.L_10:
        /*0014*/ 	.word	index@(vprintf)


	//----- nvinfo : EIATTR_MERCURY_ISA_VERSION
	.align		4
.L_11:
        /*0018*/ 	.byte	0x03, 0x5f
        /*001a*/ 	.short	0x0101


	//----- nvinfo : EIATTR_VRC_CTA_INIT_COUNT
	.align		4
        /*001c*/ 	.byte	0x02, 0x4a
	.zero		1
	.zero		1


	//----- nvinfo : EIATTR_SYSCALL_OFFSETS
	.align		4
        /*0020*/ 	.byte	0x04, 0x46
        /*0022*/ 	.short	(.L_13 - .L_12)


	//   ....[0]....
.L_12:
        /*0024*/ 	.word	0x00000110


	//   ....[1]....
        /*0028*/ 	.word	0x000001c0


	//----- nvinfo : EIATTR_EXIT_INSTR_OFFSETS
	.align		4
.L_13:
        /*002c*/ 	.byte	0x04, 0x1c
        /*002e*/ 	.short	(.L_15 - .L_14)


	//   ....[0]....
.L_14:
        /*0030*/ 	.word	0x000001d0


	//----- nvinfo : EIATTR_SW_WAR
	.align		4
.L_15:
        /*0034*/ 	.byte	0x04, 0x36
        /*0036*/ 	.short	(.L_17 - .L_16)
.L_16:
        /*0038*/ 	.word	0x00000008
.L_17:


//--------------------- .nv.callgraph             --------------------------
	.section	.nv.callgraph,"",@"SHT_CUDA_CALLGRAPH"
	.align	4
	.sectionentsize	8
	.align		4
        /*0000*/ 	.word	0x00000000
	.align		4
        /*0004*/ 	.word	0xffffffff
	.align		4
        /*0008*/ 	.word	index@(_Z7threadsv)
	.align		4
        /*000c*/ 	.word	index@(vprintf)
	.align		4
        /*0010*/ 	.word	0x00000000
	.align		4
        /*0014*/ 	.word	0xfffffffe
	.align		4
        /*0018*/ 	.word	0x00000000
	.align		4
        /*001c*/ 	.word	0xfffffffd
	.align		4
        /*0020*/ 	.word	0x00000000
	.align		4
        /*0024*/ 	.word	0xfffffffc


//--------------------- .nv.constant4             --------------------------
	.section	.nv.constant4,"a",@progbits
	.align	8
	.align		8
.nv.constant4:
        /*0000*/ 	.dword	vprintf
	.align		8
        /*0008*/ 	.dword	$str
	.align		8
        /*0010*/ 	.dword	$str$1


//--------------------- .text._Z7threadsv         --------------------------
	.section	.text._Z7threadsv,"ax",@progbits
	.align	128
        .global         _Z7threadsv
        .type           _Z7threadsv,@function
        .size           _Z7threadsv,(.L_x_3 - _Z7threadsv)
        .other          _Z7threadsv,@"STO_CUDA_ENTRY STV_DEFAULT"
_Z7threadsv:
.text._Z7threadsv:
[----:B------:R-:W0:Y:S01]  /*0000*/  LDC R1, c[0x0][0x37c] ;  /* 0x0000df00ff017b82 */ /* 0x000e220000000800 */
[----:B------:R-:W1:Y:S07]  /*0010*/  LDCU UR5, c[0x0][0x2fc] ;  /* 0x00005f80ff0577ac */ /* 0x000e6e0008000800 */
[----:B------:R-:W2:Y:S01]  /*0020*/  LDC R10, c[0x0][0x370] ;  /* 0x0000dc00ff0a7b82 */ /* 0x000ea20000000800 */
[----:B0-----:R-:W-:Y:S01]  /*0030*/  VIADD R1, R1, 0xfffffff8 ;  /* 0xfffffff801017836 */ /* 0x001fe20000000000 */
[----:B------:R-:W-:Y:S01]  /*0040*/  MOV R2, 0x0 ;  /* 0x0000000000027802 */ /* 0x000fe20000000f00 */
[----:B------:R-:W0:Y:S01]  /*0050*/  LDCU UR4, c[0x0][0x2f8] ;  /* 0x00005f00ff0477ac */ /* 0x000e220008000800 */
[----:B------:R-:W3:Y:S04]  /*0060*/  LDCU.64 UR6, c[0x4][0x8] ;  /* 0x01000100ff0677ac */ /* 0x000ee80008000a00 */
[----:B------:R-:W2:Y:S08]  /*0070*/  LDC R11, c[0x0][0x360] ;  /* 0x0000d800ff0b7b82 */ /* 0x000eb00000000800 */
[----:B------:R4:W5:Y:S01]  /*0080*/  LDC.64 R8, c[0x4][R2] ;  /* 0x0100000002087b82 */ /* 0x0009620000000a00 */
[----:B0-----:R-:W-:-:S02]  /*0090*/  IADD3 R16, P0, PT, R1, UR4, RZ ;  /* 0x0000000401107c10 */ /* 0x001fc4000ff1e0ff */
[----:B---3--:R-:W-:-:S03]  /*00a0*/  MOV R4, UR6 ;  /* 0x0000000600047c02 */ /* 0x008fc60008000f00 */
[----:B-1----:R-:W-:Y:S02]  /*00b0*/  IMAD.X R17, RZ, RZ, UR5, P0 ;  /* 0x00000005ff117e24 */ /* 0x002fe400080e06ff */
[----:B------:R-:W-:Y:S02]  /*00c0*/  IMAD.U32 R5, RZ, RZ, UR7 ;  /* 0x00000007ff057e24 */ /* 0x000fe4000f8e00ff */
[----:B------:R-:W-:Y:S01]  /*00d0*/  IMAD.MOV.U32 R6, RZ, RZ, R16 ;  /* 0x000000ffff067224 */ /* 0x000fe200078e0010 */
[----:B------:R-:W-:Y:S01]  /*00e0*/  MOV R7, R17 ;  /* 0x0000001100077202 */ /* 0x000fe20000000f00 */
[----:B--2---:R4:W-:Y:S06]  /*00f0*/  STL.64 [R1], R10 ;  /* 0x0000000a01007387 */ /* 0x0049ec0000100a00 */
[----:B------:R-:W-:-:S07]  /*0100*/  LEPC R20, `(.L_x_0) ;  /* 0x000000001014794e */ /* 0x000fce0000000000 */
[----:B----45:R-:W-:Y:S05]  /*0110*/  CALL.ABS.NOINC R8 ;  /* 0x0000000008007343 */ /* 0x030fea0003c00000 */
.L_x_0:
[----:B------:R-:W0:Y:S01]  /*0120*/  S2R R8, SR_CTAID.X ;  /* 0x0000000000087919 */ /* 0x000e220000002500 */
[----:B------:R-:W1:Y:S01]  /*0130*/  LDC.64 R2, c[0x4][R2] ;  /* 0x0100000002027b82 */ /* 0x000e620000000a00 */
[----:B------:R-:W2:Y:S01]  /*0140*/  LDCU.64 UR4, c[0x4][0x10] ;  /* 0x01000200ff0477ac */ /* 0x000ea20008000a00 */
[----:B------:R-:W-:Y:S01]  /*0150*/  IMAD.MOV.U32 R6, RZ, RZ, R16 ;  /* 0x000000ffff067224 */ /* 0x000fe200078e0010 */
[----:B------:R-:W0:Y:S01]  /*0160*/  S2R R9, SR_TID.X ;  /* 0x0000000000097919 */ /* 0x000e220000002100 */
[----:B------:R-:W-:Y:S01]  /*0170*/  MOV R7, R17 ;  /* 0x0000001100077202 */ /* 0x000fe20000000f00 */
[----:B--2---:R-:W-:Y:S01]  /*0180*/  IMAD.U32 R4, RZ, RZ, UR4 ;  /* 0x00000004ff047e24 */ /* 0x004fe2000f8e00ff */
[----:B------:R-:W-:Y:S01]  /*0190*/  MOV R5, UR5 ;  /* 0x0000000500057c02 */ /* 0x000fe20008000f00 */
[----:B0-----:R0:W-:Y:S06]  /*01a0*/  STL.64 [R1], R8 ;  /* 0x0000000801007387 */ /* 0x0011ec0000100a00 */
[----:B------:R-:W-:-:S07]  /*01b0*/  LEPC R20, `(.L_x_1) ;  /* 0x000000001014794e */ /* 0x000fce0000000000 */
[----:B01----:R-:W-:Y:S05]  /*01c0*/  CALL.ABS.NOINC R2 ;  /* 0x0000000002007343 */ /* 0x003fea0003c00000 */
.L_x_1:
[----:B------:R-:W-:Y:S05]  /*01d0*/  EXIT ;  /* 0x000000000000794d */ /* 0x000fea0003800000 */
.L_x_2:
[----:B------:R-:W-:-:S00]  /*01e0*/  BRA `(.L_x_2) ;  /* 0xfffffffc00fc7947 */ /* 0x000fc0000383ffff */
[----:B------:R-:W-:-:S00]  /*01f0*/  NOP ;  /* 0x0000000000007918 */ /* 0x000fc00000000000 */
        /* <DEDUP_REMOVED lines=8> */
.L_x_3:


//--------------------- .nv.global.init           --------------------------
	.section	.nv.global.init,"aw",@progbits
.nv.global.init:
	.type		$str,@object
	.size		$str,($str$1 - $str)
$str:
        /*0000*/ 	.byte	0x47, 0x50, 0x55, 0x3a, 0x20, 0x67, 0x72, 0x69, 0x64, 0x5f, 0x64, 0x69, 0x6d, 0x3a, 0x20, 0x25
        /*0010*/ 	.byte	0x64, 0x2c, 0x20, 0x62, 0x6c, 0x6f, 0x63, 0x6b, 0x5f, 0x64, 0x69, 0x6d, 0x3a, 0x20, 0x25, 0x64
        /*0020*/ 	.byte	0x0a, 0x00
	.type		$str$1,@object
	.size		$str$1,(.L_1 - $str$1)
$str$1:
        /*0022*/ 	.byte	0x47, 0x50, 0x55, 0x3a, 0x20, 0x62, 0x6c, 0x6f, 0x63, 0x6b, 0x5f, 0x69, 0x64, 0x3a, 0x20, 0x25
        /*0032*/ 	.byte	0x64, 0x2c, 0x20, 0x74, 0x68, 0x72, 0x65, 0x61, 0x64, 0x5f, 0x69, 0x64, 0x3a, 0x20, 0x25, 0x64
        /*0042*/ 	.byte	0x0a, 0x00
.L_1:


//--------------------- .nv.shared.reserved.0     --------------------------
	.section	.nv.shared.reserved.0,"aw",@nobits
	.weak		__nv_reservedSMEM_offset_0_alias
	.size		__nv_reservedSMEM_offset_0_alias, 0, 64
	.other		__nv_reservedSMEM_offset_0_alias,@"STO_CUDA_RESERVED_SHARED STV_DEFAULT"
__nv_reservedSMEM_offset_0_alias:
	.zero		0
	.zero		64


//--------------------- .nv.constant0._Z7threadsv --------------------------
	.section	.nv.constant0._Z7threadsv,"a",@progbits
	.sectionflags	@""
	.align	4
.nv.constant0._Z7threadsv:
	.zero		896


//--------------------- SYMBOLS --------------------------

	.type		.nv.reservedSmem.offset0,@object
	.size		.nv.reservedSmem.offset0,0x4
	.type		vprintf,@function
